	.headerflags	@"EF_CUDA_TEXMODE_UNIFIED EF_CUDA_64BIT_ADDRESS EF_CUDA_ACCELERATORS EF_CUDA_SM90 EF_CUDA_VIRTUAL_SM(EF_CUDA_SM90)"
	.elftype	@"ET_EXEC"


//--------------------- .nv.info                  --------------------------
	.section	.nv.info,"",@"SHT_CUDA_INFO"
	.align	4


	//----- nvinfo : EIATTR_REGCOUNT
	.align		4
        /*0000*/ 	.byte	0x04, 0x2f
        /*0002*/ 	.short	(.L_3 - .L_2)
	.align		4
.L_2:
        /*0004*/ 	.word	index@(triton_poi_fused__native_batch_norm_legit_no_training_convolution_relu_0)
        /*0008*/ 	.word	0x0000001a


	//----- nvinfo : EIATTR_MIN_STACK_SIZE
	.align		4
.L_3:
        /*000c*/ 	.byte	0x04, 0x12
        /*000e*/ 	.short	(.L_5 - .L_4)
	.align		4
.L_4:
        /*0010*/ 	.word	index@(triton_poi_fused__native_batch_norm_legit_no_training_convolution_relu_0)
        /*0014*/ 	.word	0x00000000


	//----- nvinfo : EIATTR_FRAME_SIZE
	.align		4
.L_5:
        /*0018*/ 	.byte	0x04, 0x11
        /*001a*/ 	.short	(.L_7 - .L_6)
	.align		4
.L_6:
        /*001c*/ 	.word	index@(triton_poi_fused__native_batch_norm_legit_no_training_convolution_relu_0)
        /*0020*/ 	.word	0x00000000


	//----- nvinfo : EIATTR_MIN_STACK_SIZE
	.align		4
.L_7:
        /*0024*/ 	.byte	0x04, 0x12
        /*0026*/ 	.short	(.L_9 - .L_8)
	.align		4
.L_8:
        /*0028*/ 	.word	index@(triton_poi_fused__native_batch_norm_legit_no_training_convolution_relu_0)
        /*002c*/ 	.word	0x00000000
.L_9:


//--------------------- .nv.info.triton_poi_fused__native_batch_norm_legit_no_training_convolution_relu_0 --------------------------
	.section	.nv.info.triton_poi_fused__native_batch_norm_legit_no_training_convolution_relu_0,"",@"SHT_CUDA_INFO"
	.sectionflags	@""
	.align	4


	//----- nvinfo : EIATTR_CUDA_API_VERSION
	.align		4
        /*0000*/ 	.byte	0x04, 0x37
        /*0002*/ 	.short	(.L_11 - .L_10)
.L_10:
        /*0004*/ 	.word	0x0000007c


	//----- nvinfo : EIATTR_KPARAM_INFO
	.align		4
.L_11:
        /*0008*/ 	.byte	0x04, 0x17
        /*000a*/ 	.short	(.L_13 - .L_12)
.L_12:
        /*000c*/ 	.word	0x00000000
        /*0010*/ 	.short	0x0007
        /*0012*/ 	.short	0x0038
        /*0014*/ 	.byte	0x00, 0xf0, 0x11, 0x00


	//----- nvinfo : EIATTR_KPARAM_INFO
	.align		4
.L_13:
        /*0018*/ 	.byte	0x04, 0x17
        /*001a*/ 	.short	(.L_15 - .L_14)
.L_14:
        /*001c*/ 	.word	0x00000000
        /*0020*/ 	.short	0x0006
        /*0022*/ 	.short	0x0030
        /*0024*/ 	.byte	0x00, 0xf4, 0x21, 0x00


	//----- nvinfo : EIATTR_KPARAM_INFO
	.align		4
.L_15:
        /*0028*/ 	.byte	0x04, 0x17
        /*002a*/ 	.short	(.L_17 - .L_16)
.L_16:
        /*002c*/ 	.word	0x00000000
        /*0030*/ 	.short	0x0005
        /*0032*/ 	.short	0x0028
        /*0034*/ 	.byte	0x00, 0xf4, 0x21, 0x00


	//----- nvinfo : EIATTR_KPARAM_INFO
	.align		4
.L_17:
        /*0038*/ 	.byte	0x04, 0x17
        /*003a*/ 	.short	(.L_19 - .L_18)
.L_18:
        /*003c*/ 	.word	0x00000000
        /*0040*/ 	.short	0x0004
        /*0042*/ 	.short	0x0020
        /*0044*/ 	.byte	0x00, 0xf4, 0x21, 0x00


	//----- nvinfo : EIATTR_KPARAM_INFO
	.align		4
.L_19:
        /*0048*/ 	.byte	0x04, 0x17
        /*004a*/ 	.short	(.L_21 - .L_20)
.L_20:
        /*004c*/ 	.word	0x00000000
        /*0050*/ 	.short	0x0003
        /*0052*/ 	.short	0x0018
        /*0054*/ 	.byte	0x00, 0xf4, 0x21, 0x00


	//----- nvinfo : EIATTR_KPARAM_INFO
	.align		4
.L_21:
        /*0058*/ 	.byte	0x04, 0x17
        /*005a*/ 	.short	(.L_23 - .L_22)
.L_22:
        /*005c*/ 	.word	0x00000000
        /*0060*/ 	.short	0x0002
        /*0062*/ 	.short	0x0010
        /*0064*/ 	.byte	0x00, 0xf4, 0x21, 0x00


	//----- nvinfo : EIATTR_KPARAM_INFO
	.align		4
.L_23:
        /*0068*/ 	.byte	0x04, 0x17
        /*006a*/ 	.short	(.L_25 - .L_24)
.L_24:
        /*006c*/ 	.word	0x00000000
        /*0070*/ 	.short	0x0001
        /*0072*/ 	.short	0x0008
        /*0074*/ 	.byte	0x00, 0xf4, 0x21, 0x00


	//----- nvinfo : EIATTR_KPARAM_INFO
	.align		4
.L_25:
        /*0078*/ 	.byte	0x04, 0x17
        /*007a*/ 	.short	(.L_27 - .L_26)
.L_26:
        /*007c*/ 	.word	0x00000000
        /*0080*/ 	.short	0x0000
        /*0082*/ 	.short	0x0000
        /*0084*/ 	.byte	0x00, 0xf4, 0x21, 0x00


	//----- nvinfo : EIATTR_SPARSE_MMA_MASK
	.align		4
.L_27:
        /*0088*/ 	.byte	0x03, 0x50
        /*008a*/ 	.short	0x0000


	//----- nvinfo : EIATTR_MAXREG_COUNT
	.align		4
        /*008c*/ 	.byte	0x03, 0x1b
        /*008e*/ 	.short	0x00ff


	//----- nvinfo : EIATTR_EXIT_INSTR_OFFSETS
	.align		4
        /*0090*/ 	.byte	0x04, 0x1c
        /*0092*/ 	.short	(.L_29 - .L_28)


	//   ....[0]....
.L_28:
        /*0094*/ 	.word	0x00000510


	//   ....[1]....
        /*0098*/ 	.word	0x00000530


	//----- nvinfo : EIATTR_REQNTID
	.align		4
.L_29:
        /*009c*/ 	.byte	0x04, 0x10
        /*009e*/ 	.short	(.L_31 - .L_30)
.L_30:
        /*00a0*/ 	.word	0x00000080
        /*00a4*/ 	.word	0x00000001
        /*00a8*/ 	.word	0x00000001


	//----- nvinfo : EIATTR_CBANK_PARAM_SIZE
	.align		4
.L_31:
        /*00ac*/ 	.byte	0x03, 0x19
        /*00ae*/ 	.short	0x003c


	//----- nvinfo : EIATTR_PARAM_CBANK
	.align		4
        /*00b0*/ 	.byte	0x04, 0x0a
        /*00b2*/ 	.short	(.L_33 - .L_32)
	.align		4
.L_32:
        /*00b4*/ 	.word	index@(.nv.constant0.triton_poi_fused__native_batch_norm_legit_no_training_convolution_relu_0)
        /*00b8*/ 	.short	0x0210
        /*00ba*/ 	.short	0x003c


	//----- nvinfo : EIATTR_SW_WAR
	.align		4
.L_33:
        /*00bc*/ 	.byte	0x04, 0x36
        /*00be*/ 	.short	(.L_35 - .L_34)
.L_34:
        /*00c0*/ 	.word	0x00000008
.L_35:


//--------------------- .nv.callgraph             --------------------------
	.section	.nv.callgraph,"",@"SHT_CUDA_CALLGRAPH"
	.align	4
	.sectionentsize	8
	.align		4
        /*0000*/ 	.word	0x00000000
	.align		4
        /*0004*/ 	.word	0xffffffff
	.align		4
        /*0008*/ 	.word	0x00000000
	.align		4
        /*000c*/ 	.word	0xfffffffe
	.align		4
        /*0010*/ 	.word	0x00000000
	.align		4
        /*0014*/ 	.word	0xfffffffd
	.align		4
        /*0018*/ 	.word	0x00000000
	.align		4
        /*001c*/ 	.word	0xfffffffc


//--------------------- .nv.constant4             --------------------------
	.section	.nv.constant4,"a",@progbits
	.align	8
	.align		8
.nv.constant4:
        /*0000*/ 	.dword	_$_str
	.align		8
        /*0008*/ 	.dword	_$_str_$_2


//--------------------- .text.triton_poi_fused__native_batch_norm_legit_no_training_convolution_relu_0 --------------------------
	.section	.text.triton_poi_fused__native_batch_norm_legit_no_training_convolution_relu_0,"ax",@progbits
	.align	128
        .global         triton_poi_fused__native_batch_norm_legit_no_training_convolution_relu_0
        .type           triton_poi_fused__native_batch_norm_legit_no_training_convolution_relu_0,@function
        .size           triton_poi_fused__native_batch_norm_legit_no_training_convolution_relu_0,(.L_x_1 - triton_poi_fused__native_batch_norm_legit_no_training_convolution_relu_0)
        .other          triton_poi_fused__native_batch_norm_legit_no_training_convolution_relu_0,@"STO_CUDA_ENTRY STV_DEFAULT"
triton_poi_fused__native_batch_norm_legit_no_training_convolution_relu_0:
.text.triton_poi_fused__native_batch_norm_legit_no_training_convolution_relu_0:
[----:B------:R-:W0:Y:S01]  /*0000*/  LDC R1, c[0x0][0x28] ;  /* 0x00000a00ff017b82 */ /* 0x000e220000000800 */
[----:B------:R-:W1:Y:S07]  /*0010*/  S2R R0, SR_TID.X ;  /* 0x0000000000007919 */ /* 0x000e6e0000002100 */
[----:B------:R-:W2:Y:S01]  /*0020*/  LDC.64 R22, c[0x0][0x228] ;  /* 0x00008a00ff167b82 */ /* 0x000ea20000000a00 */
[----:B------:R-:W-:Y:S02]  /*0030*/  CS2R R12, SRZ ;  /* 0x00000000000c7805 */ /* 0x000fe4000001ff00 */
[----:B------:R-:W-:Y:S01]  /*0040*/  CS2R R14, SRZ ;  /* 0x00000000000e7805 */ /* 0x000fe2000001ff00 */
[----:B------:R-:W3:Y:S01]  /*0050*/  S2R R5, SR_CTAID.X ;  /* 0x0000000000057919 */ /* 0x000ee20000002500 */
[----:B------:R-:W-:-:S03]  /*0060*/  ULDC.64 UR4, c[0x0][0x208] ;  /* 0x0000820000047ab9 */ /* 0x000fc60000000a00 */
[----:B------:R-:W4:Y:S08]  /*0070*/  LDC.64 R20, c[0x0][0x218] ;  /* 0x00008600ff147b82 */ /* 0x000f300000000a00 */
[----:B------:R-:W5:Y:S08]  /*0080*/  LDC.64 R18, c[0x0][0x220] ;  /* 0x00008800ff127b82 */ /* 0x000f700000000a00 */
[----:B------:R-:W4:Y:S01]  /*0090*/  LDC.64 R6, c[0x0][0x230] ;  /* 0x00008c00ff067b82 */ /* 0x000f220000000a00 */
[----:B-1----:R-:W-:-:S07]  /*00a0*/  SHF.L.U32 R0, R0, 0x1, RZ ;  /* 0x0000000100007819 */ /* 0x002fce00000006ff */
[----:B------:R-:W1:Y:S01]  /*00b0*/  LDC.64 R8, c[0x0][0x238] ;  /* 0x00008e00ff087b82 */ /* 0x000e620000000a00 */
[----:B---3--:R-:W-:Y:S02]  /*00c0*/  SHF.R.S32.HI R3, RZ, 0x17, R5 ;  /* 0x00000017ff037819 */ /* 0x008fe40000011405 */
[----:B------:R-:W-:Y:S02]  /*00d0*/  LOP3.LUT R0, R0, 0xfe, RZ, 0xc0, !PT ;  /* 0x000000fe00007812 */ /* 0x000fe400078ec0ff */
[----:B------:R-:W-:Y:S02]  /*00e0*/  SGXT R3, R3, 0x1 ;  /* 0x000000010303781a */ /* 0x000fe40000000200 */
[----:B------:R-:W-:Y:S02]  /*00f0*/  LEA R10, R5, R0, 0x8 ;  /* 0x00000000050a7211 */ /* 0x000fe400078e40ff */
[----:B------:R-:W3:Y:S02]  /*0100*/  LDC.64 R4, c[0x0][0x210] ;  /* 0x00008400ff047b82 */ /* 0x000ee40000000a00 */
[----:B------:R-:W-:-:S02]  /*0110*/  LEA.HI R3, R3, R10, RZ, 0x6 ;  /* 0x0000000a03037211 */ /* 0x000fc400078f30ff */
[----:B------:R-:W-:Y:S02]  /*0120*/  ISETP.GE.AND P6, PT, R10, 0x400, PT ;  /* 0x000004000a00780c */ /* 0x000fe40003fc6270 */
[----:B------:R-:W-:-:S04]  /*0130*/  SHF.R.S32.HI R3, RZ, 0x6, R3 ;  /* 0x00000006ff037819 */ /* 0x000fc80000011403 */
[----:B------:R-:W-:-:S04]  /*0140*/  LEA.HI R0, R3, R3, RZ, 0x2 ;  /* 0x0000000303007211 */ /* 0x000fc800078f10ff */
[----:B------:R-:W-:-:S04]  /*0150*/  LOP3.LUT R0, R0, 0xfffffffc, RZ, 0xc0, !PT ;  /* 0xfffffffc00007812 */ /* 0x000fc800078ec0ff */
[----:B------:R-:W-:-:S05]  /*0160*/  IADD3 R17, R3, -R0, RZ ;  /* 0x8000000003117210 */ /* 0x000fca0007ffe0ff */
[----:B--2---:R-:W-:-:S05]  /*0170*/  IMAD.WIDE R22, R17, 0x4, R22 ;  /* 0x0000000411167825 */ /* 0x004fca00078e0216 */
[----:B------:R-:W2:Y:S04]  /*0180*/  @!P6 LDG.E.EL R13, desc[UR4][R22.64] ;  /* 0x00000004160de981 */ /* 0x000ea8000c2e1900 */
[----:B------:R5:W2:Y:S01]  /*0190*/  @!P6 LDG.E.EL R14, desc[UR4][R22.64] ;  /* 0x00000004160ee981 */ /* 0x000aa2000c2e1900 */
[----:B------:R-:W-:Y:S01]  /*01a0*/  IMAD.MOV.U32 R11, RZ, RZ, RZ ;  /* 0x000000ffff0b7224 */ /* 0x000fe200078e00ff */
[----:B------:R-:W-:Y:S01]  /*01b0*/  CS2R R2, SRZ ;  /* 0x0000000000027805 */ /* 0x000fe2000001ff00 */
[----:B---3--:R-:W-:-:S04]  /*01c0*/  IMAD.WIDE R4, R10, 0x4, R4 ;  /* 0x000000040a047825 */ /* 0x008fc800078e0204 */
[----:B----4-:R-:W-:Y:S01]  /*01d0*/  IMAD.WIDE R20, R17, 0x4, R20 ;  /* 0x0000000411147825 */ /* 0x010fe200078e0214 */
[----:B------:R-:W3:Y:S01]  /*01e0*/  @!P6 LDG.E.64 R2, desc[UR4][R4.64] ;  /* 0x000000040402e981 */ /* 0x000ee2000c1e1b00 */
[----:B------:R-:W-:-:S03]  /*01f0*/  HFMA2.MMA R0, -RZ, RZ, 0, 0 ;  /* 0x00000000ff007435 */ /* 0x000fc600000001ff */
[----:B------:R-:W3:Y:S04]  /*0200*/  @!P6 LDG.E.EL R11, desc[UR4][R20.64] ;  /* 0x00000004140be981 */ /* 0x000ee8000c2e1900 */
[----:B------:R-:W4:Y:S01]  /*0210*/  @!P6 LDG.E.EL R12, desc[UR4][R20.64] ;  /* 0x00000004140ce981 */ /* 0x000f22000c2e1900 */
[----:B-----5:R-:W-:Y:S01]  /*0220*/  IMAD.WIDE R22, R17, 0x4, R18 ;  /* 0x0000000411167825 */ /* 0x020fe200078e0212 */
[----:B------:R-:W-:-:S03]  /*0230*/  CS2R R18, SRZ ;  /* 0x0000000000127805 */ /* 0x000fc6000001ff00 */
[C---:B0-----:R-:W-:Y:S01]  /*0240*/  IMAD.WIDE R6, R17.reuse, 0x4, R6 ;  /* 0x0000000411067825 */ /* 0x041fe200078e0206 */
[----:B------:R-:W5:Y:S03]  /*0250*/  @!P6 LDG.E.EL R0, desc[UR4][R22.64] ;  /* 0x000000041600e981 */ /* 0x000f66000c2e1900 */
[----:B-1----:R-:W-:Y:S01]  /*0260*/  IMAD.WIDE R8, R17, 0x4, R8 ;  /* 0x0000000411087825 */ /* 0x002fe200078e0208 */
[----:B------:R-:W5:Y:S01]  /*0270*/  @!P6 LDG.E.EL R15, desc[UR4][R22.64] ;  /* 0x00000004160fe981 */ /* 0x000f62000c2e1900 */
[----:B------:R-:W-:-:S03]  /*0280*/  CS2R R16, SRZ ;  /* 0x0000000000107805 */ /* 0x000fc6000001ff00 */
[----:B------:R-:W5:Y:S04]  /*0290*/  @!P6 LDG.E.EL R19, desc[UR4][R6.64] ;  /* 0x000000040613e981 */ /* 0x000f68000c2e1900 */
[----:B------:R0:W5:Y:S04]  /*02a0*/  @!P6 LDG.E.EL R18, desc[UR4][R6.64] ;  /* 0x000000040612e981 */ /* 0x000168000c2e1900 */
[----:B------:R-:W5:Y:S04]  /*02b0*/  @!P6 LDG.E.EL R16, desc[UR4][R8.64] ;  /* 0x000000040810e981 */ /* 0x000f68000c2e1900 */
[----:B------:R1:W5:Y:S01]  /*02c0*/  @!P6 LDG.E.EL R17, desc[UR4][R8.64] ;  /* 0x000000040811e981 */ /* 0x000362000c2e1900 */
[----:B0-----:R-:W0:Y:S02]  /*02d0*/  LDC.64 R6, c[0x0][0x240] ;  /* 0x00009000ff067b82 */ /* 0x001e240000000a00 */
[----:B0-----:R-:W-:-:S04]  /*02e0*/  IMAD.WIDE R6, R10, 0x4, R6 ;  /* 0x000000040a067825 */ /* 0x001fc800078e0206 */
[----:B--2---:R-:W-:Y:S01]  /*02f0*/  FADD R13, R13, 9.9999997473787516356e-06 ;  /* 0x3727c5ac0d0d7421 */ /* 0x004fe20000000000 */
[----:B------:R-:W-:-:S03]  /*0300*/  FADD R14, R14, 9.9999997473787516356e-06 ;  /* 0x3727c5ac0e0e7421 */ /* 0x000fc60000000000 */
[----:B------:R0:W2:Y:S08]  /*0310*/  MUFU.SQRT R20, R13 ;  /* 0x0000000d00147308 */ /* 0x0000b00000002000 */
[----:B------:R-:W1:Y:S01]  /*0320*/  MUFU.SQRT R21, R14 ;  /* 0x0000000e00157308 */ /* 0x000e620000002000 */
[----:B0-----:R-:W-:Y:S01]  /*0330*/  IMAD.MOV.U32 R13, RZ, RZ, 0x3e800000 ;  /* 0x3e800000ff0d7424 */ /* 0x001fe200078e00ff */
[----:B---3--:R-:W-:Y:S01]  /*0340*/  FSETP.GEU.AND P3, PT, R2, -R11, PT ;  /* 0x8000000b0200720b */ /* 0x008fe20003f6e000 */
[----:B-1----:R-:W-:Y:S01]  /*0350*/  FADD R8, R11, R2 ;  /* 0x000000020b087221 */ /* 0x002fe20000000000 */
[----:B--2---:R-:W-:Y:S01]  /*0360*/  FSETP.GT.AND P0, PT, R20, 8.50705917302346158658e+37, PT ;  /* 0x7e8000001400780b */ /* 0x004fe20003f04000 */
[----:B----4-:R-:W-:Y:S01]  /*0370*/  FADD R9, R12, R3 ;  /* 0x000000030c097221 */ /* 0x010fe20000000000 */
[----:B------:R-:W-:-:S02]  /*0380*/  FSETP.GEU.AND P4, PT, R20, 1.175494350822287508e-38, PT ;  /* 0x008000001400780b */ /* 0x000fc40003f8e000 */
[----:B------:R-:W-:Y:S02]  /*0390*/  FSETP.GEU.AND P2, PT, R3, -R12, PT ;  /* 0x8000000c0300720b */ /* 0x000fe40003f4e000 */
[----:B------:R-:W-:Y:S01]  /*03a0*/  FSEL R11, R13, 1, P0 ;  /* 0x3f8000000d0b7808 */ /* 0x000fe20000000000 */
[----:B------:R0:W-:Y:S01]  /*03b0*/  @!P6 STG.E.64 desc[UR4][R4.64], R8 ;  /* 0x000000080400e986 */ /* 0x0001e2000c101b04 */
[C---:B------:R-:W-:Y:S02]  /*03c0*/  FSETP.GT.AND P1, PT, R21.reuse, 8.50705917302346158658e+37, PT ;  /* 0x7e8000001500780b */ /* 0x040fe40003f24000 */
[----:B------:R-:W-:Y:S02]  /*03d0*/  FSETP.GEU.AND P5, PT, R21, 1.175494350822287508e-38, PT ;  /* 0x008000001500780b */ /* 0x000fe40003fae000 */
[----:B------:R-:W-:Y:S01]  /*03e0*/  FSEL R12, R13, 1, P1 ;  /* 0x3f8000000d0c7808 */ /* 0x000fe20000800000 */
[----:B------:R-:W-:Y:S01]  /*03f0*/  @P0 FMUL R20, R20, 0.25 ;  /* 0x3e80000014140820 */ /* 0x000fe20000400000 */
[----:B------:R-:W-:Y:S01]  /*0400*/  FSEL R3, R8, RZ, P3 ;  /* 0x000000ff08037208 */ /* 0x000fe20001800000 */
[----:B------:R-:W-:Y:S01]  /*0410*/  @!P4 FMUL R11, R11, 16777216 ;  /* 0x4b8000000b0bc820 */ /* 0x000fe20000400000 */
[----:B------:R-:W-:Y:S01]  /*0420*/  FSEL R2, R9, RZ, P2 ;  /* 0x000000ff09027208 */ /* 0x000fe20001000000 */
[----:B------:R-:W-:-:S02]  /*0430*/  @!P4 FMUL R20, R20, 16777216 ;  /* 0x4b8000001414c820 */ /* 0x000fc40000400000 */
[----:B-----5:R-:W-:Y:S02]  /*0440*/  FADD R0, R3, -R0 ;  /* 0x8000000003007221 */ /* 0x020fe40000000000 */
[----:B------:R-:W-:Y:S01]  /*0450*/  @P1 FMUL R21, R21, 0.25 ;  /* 0x3e80000015151820 */ /* 0x000fe20000400000 */
[----:B------:R-:W-:Y:S01]  /*0460*/  FADD R2, R2, -R15 ;  /* 0x8000000f02027221 */ /* 0x000fe20000000000 */
[----:B------:R-:W1:Y:S01]  /*0470*/  MUFU.RCP R20, R20 ;  /* 0x0000001400147308 */ /* 0x000e620000001000 */
[----:B------:R-:W-:Y:S01]  /*0480*/  @!P5 FMUL R12, R12, 16777216 ;  /* 0x4b8000000c0cd820 */ /* 0x000fe20000400000 */
[----:B------:R-:W-:-:S06]  /*0490*/  @!P5 FMUL R21, R21, 16777216 ;  /* 0x4b8000001515d820 */ /* 0x000fcc0000400000 */
[----:B------:R-:W2:Y:S01]  /*04a0*/  MUFU.RCP R21, R21 ;  /* 0x0000001500157308 */ /* 0x000ea20000001000 */
[----:B-1----:R-:W-:-:S04]  /*04b0*/  FMUL R11, R20, R11 ;  /* 0x0000000b140b7220 */ /* 0x002fc80000400000 */
[----:B------:R-:W-:Y:S01]  /*04c0*/  FMUL R11, R0, R11 ;  /* 0x0000000b000b7220 */ /* 0x000fe20000400000 */
[----:B--2---:R-:W-:-:S03]  /*04d0*/  FMUL R21, R21, R12 ;  /* 0x0000000c15157220 */ /* 0x004fc60000400000 */
[----:B------:R-:W-:Y:S01]  /*04e0*/  FFMA R16, R11, R19, R16 ;  /* 0x000000130b107223 */ /* 0x000fe20000000010 */
[----:B------:R-:W-:-:S04]  /*04f0*/  FMUL R2, R2, R21 ;  /* 0x0000001502027220 */ /* 0x000fc80000400000 */
[----:B------:R-:W-:Y:S01]  /*0500*/  FFMA R17, R2, R18, R17 ;  /* 0x0000001202117223 */ /* 0x000fe20000000011 */
[----:B0-----:R-:W-:Y:S06]  /*0510*/  @P6 EXIT ;  /* 0x000000000000694d */ /* 0x001fec0003800000 */
[----:B------:R-:W-:Y:S01]  /*0520*/  STG.E.64 desc[UR4][R6.64], R16 ;  /* 0x0000001006007986 */ /* 0x000fe2000c101b04 */
[----:B------:R-:W-:Y:S05]  /*0530*/  EXIT ;  /* 0x000000000000794d */ /* 0x000fea0003800000 */
.L_x_0:
[----:B------:R-:W-:-:S00]  /*0540*/  BRA `(.L_x_0) ;  /* 0xfffffffc00fc7947 */ /* 0x000fc0000383ffff */
[----:B------:R-:W-:-:S00]  /*0550*/  NOP ;  /* 0x0000000000007918 */ /* 0x000fc00000000000 */
        /* <DEDUP_REMOVED lines=10> */
.L_x_1:


//--------------------- .nv.global.init           --------------------------
	.section	.nv.global.init,"aw",@progbits
.nv.global.init:
	.type		_$_str,@object
	.size		_$_str,(_$_str_$_2 - _$_str)
_$_str:
        /*0000*/ 	.byte	0x5f, 0x5f, 0x43, 0x55, 0x44, 0x41, 0x5f, 0x46, 0x54, 0x5a, 0x00
	.type		_$_str_$_2,@object
	.size		_$_str_$_2,(.L_1 - _$_str_$_2)
_$_str_$_2:
        /*000b*/ 	.byte	0x5f, 0x5f, 0x43, 0x55, 0x44, 0x41, 0x5f, 0x50, 0x52, 0x45, 0x43, 0x5f, 0x53, 0x51, 0x52, 0x54
        /*001b*/ 	.byte	0x00
.L_1:


//--------------------- .nv.constant0.triton_poi_fused__native_batch_norm_legit_no_training_convolution_relu_0 --------------------------
	.section	.nv.constant0.triton_poi_fused__native_batch_norm_legit_no_training_convolution_relu_0,"a",@progbits
	.sectionflags	@""
	.align	4
.nv.constant0.triton_poi_fused__native_batch_norm_legit_no_training_convolution_relu_0:
	.zero		588
